	.headerflags	@"EF_CUDA_TEXMODE_UNIFIED EF_CUDA_64BIT_ADDRESS EF_CUDA_ACCELERATORS EF_CUDA_SM90 EF_CUDA_VIRTUAL_SM(EF_CUDA_SM90)"
	.elftype	@"ET_EXEC"


//--------------------- .nv.info                  --------------------------
	.section	.nv.info,"",@"SHT_CUDA_INFO"
	.align	4


	//----- nvinfo : EIATTR_REGCOUNT
	.align		4
        /*0000*/ 	.byte	0x04, 0x2f
        /*0002*/ 	.short	(.L_3 - .L_2)
	.align		4
.L_2:
        /*0004*/ 	.word	index@(triton_poi_fused__native_batch_norm_legit_no_training_relu_79)
        /*0008*/ 	.word	0x00000020


	//----- nvinfo : EIATTR_MIN_STACK_SIZE
	.align		4
.L_3:
        /*000c*/ 	.byte	0x04, 0x12
        /*000e*/ 	.short	(.L_5 - .L_4)
	.align		4
.L_4:
        /*0010*/ 	.word	index@(triton_poi_fused__native_batch_norm_legit_no_training_relu_79)
        /*0014*/ 	.word	0x00000000


	//----- nvinfo : EIATTR_FRAME_SIZE
	.align		4
.L_5:
        /*0018*/ 	.byte	0x04, 0x11
        /*001a*/ 	.short	(.L_7 - .L_6)
	.align		4
.L_6:
        /*001c*/ 	.word	index@(triton_poi_fused__native_batch_norm_legit_no_training_relu_79)
        /*0020*/ 	.word	0x00000000


	//----- nvinfo : EIATTR_MIN_STACK_SIZE
	.align		4
.L_7:
        /*0024*/ 	.byte	0x04, 0x12
        /*0026*/ 	.short	(.L_9 - .L_8)
	.align		4
.L_8:
        /*0028*/ 	.word	index@(triton_poi_fused__native_batch_norm_legit_no_training_relu_79)
        /*002c*/ 	.word	0x00000000
.L_9:


//--------------------- .nv.info.triton_poi_fused__native_batch_norm_legit_no_training_relu_79 --------------------------
	.section	.nv.info.triton_poi_fused__native_batch_norm_legit_no_training_relu_79,"",@"SHT_CUDA_INFO"
	.sectionflags	@""
	.align	4


	//----- nvinfo : EIATTR_CUDA_API_VERSION
	.align		4
        /*0000*/ 	.byte	0x04, 0x37
        /*0002*/ 	.short	(.L_11 - .L_10)
.L_10:
        /*0004*/ 	.word	0x0000007c


	//----- nvinfo : EIATTR_KPARAM_INFO
	.align		4
.L_11:
        /*0008*/ 	.byte	0x04, 0x17
        /*000a*/ 	.short	(.L_13 - .L_12)
.L_12:
        /*000c*/ 	.word	0x00000000
        /*0010*/ 	.short	0x0006
        /*0012*/ 	.short	0x0030
        /*0014*/ 	.byte	0x00, 0xf0, 0x11, 0x00


	//----- nvinfo : EIATTR_KPARAM_INFO
	.align		4
.L_13:
        /*0018*/ 	.byte	0x04, 0x17
        /*001a*/ 	.short	(.L_15 - .L_14)
.L_14:
        /*001c*/ 	.word	0x00000000
        /*0020*/ 	.short	0x0005
        /*0022*/ 	.short	0x0028
        /*0024*/ 	.byte	0x00, 0xf4, 0x21, 0x00


	//----- nvinfo : EIATTR_KPARAM_INFO
	.align		4
.L_15:
        /*0028*/ 	.byte	0x04, 0x17
        /*002a*/ 	.short	(.L_17 - .L_16)
.L_16:
        /*002c*/ 	.word	0x00000000
        /*0030*/ 	.short	0x0004
        /*0032*/ 	.short	0x0020
        /*0034*/ 	.byte	0x00, 0xf4, 0x21, 0x00


	//----- nvinfo : EIATTR_KPARAM_INFO
	.align		4
.L_17:
        /*0038*/ 	.byte	0x04, 0x17
        /*003a*/ 	.short	(.L_19 - .L_18)
.L_18:
        /*003c*/ 	.word	0x00000000
        /*0040*/ 	.short	0x0003
        /*0042*/ 	.short	0x0018
        /*0044*/ 	.byte	0x00, 0xf4, 0x21, 0x00


	//----- nvinfo : EIATTR_KPARAM_INFO
	.align		4
.L_19:
        /*0048*/ 	.byte	0x04, 0x17
        /*004a*/ 	.short	(.L_21 - .L_20)
.L_20:
        /*004c*/ 	.word	0x00000000
        /*0050*/ 	.short	0x0002
        /*0052*/ 	.short	0x0010
        /*0054*/ 	.byte	0x00, 0xf4, 0x21, 0x00


	//----- nvinfo : EIATTR_KPARAM_INFO
	.align		4
.L_21:
        /*0058*/ 	.byte	0x04, 0x17
        /*005a*/ 	.short	(.L_23 - .L_22)
.L_22:
        /*005c*/ 	.word	0x00000000
        /*0060*/ 	.short	0x0001
        /*0062*/ 	.short	0x0008
        /*0064*/ 	.byte	0x00, 0xf4, 0x21, 0x00


	//----- nvinfo : EIATTR_KPARAM_INFO
	.align		4
.L_23:
        /*0068*/ 	.byte	0x04, 0x17
        /*006a*/ 	.short	(.L_25 - .L_24)
.L_24:
        /*006c*/ 	.word	0x00000000
        /*0070*/ 	.short	0x0000
        /*0072*/ 	.short	0x0000
        /*0074*/ 	.byte	0x00, 0xf4, 0x21, 0x00


	//----- nvinfo : EIATTR_SPARSE_MMA_MASK
	.align		4
.L_25:
        /*0078*/ 	.byte	0x03, 0x50
        /*007a*/ 	.short	0x0000


	//----- nvinfo : EIATTR_MAXREG_COUNT
	.align		4
        /*007c*/ 	.byte	0x03, 0x1b
        /*007e*/ 	.short	0x00ff


	//----- nvinfo : EIATTR_EXIT_INSTR_OFFSETS
	.align		4
        /*0080*/ 	.byte	0x04, 0x1c
        /*0082*/ 	.short	(.L_27 - .L_26)


	//   ....[0]....
.L_26:
        /*0084*/ 	.word	0x000006e0


	//----- nvinfo : EIATTR_REQNTID
	.align		4
.L_27:
        /*0088*/ 	.byte	0x04, 0x10
        /*008a*/ 	.short	(.L_29 - .L_28)
.L_28:
        /*008c*/ 	.word	0x00000080
        /*0090*/ 	.word	0x00000001
        /*0094*/ 	.word	0x00000001


	//----- nvinfo : EIATTR_CBANK_PARAM_SIZE
	.align		4
.L_29:
        /*0098*/ 	.byte	0x03, 0x19
        /*009a*/ 	.short	0x0034


	//----- nvinfo : EIATTR_PARAM_CBANK
	.align		4
        /*009c*/ 	.byte	0x04, 0x0a
        /*009e*/ 	.short	(.L_31 - .L_30)
	.align		4
.L_30:
        /*00a0*/ 	.word	index@(.nv.constant0.triton_poi_fused__native_batch_norm_legit_no_training_relu_79)
        /*00a4*/ 	.short	0x0210
        /*00a6*/ 	.short	0x0034


	//----- nvinfo : EIATTR_SW_WAR
	.align		4
.L_31:
        /*00a8*/ 	.byte	0x04, 0x36
        /*00aa*/ 	.short	(.L_33 - .L_32)
.L_32:
        /*00ac*/ 	.word	0x00000008
.L_33:


//--------------------- .nv.callgraph             --------------------------
	.section	.nv.callgraph,"",@"SHT_CUDA_CALLGRAPH"
	.align	4
	.sectionentsize	8
	.align		4
        /*0000*/ 	.word	0x00000000
	.align		4
        /*0004*/ 	.word	0xffffffff
	.align		4
        /*0008*/ 	.word	0x00000000
	.align		4
        /*000c*/ 	.word	0xfffffffe
	.align		4
        /*0010*/ 	.word	0x00000000
	.align		4
        /*0014*/ 	.word	0xfffffffd
	.align		4
        /*0018*/ 	.word	0x00000000
	.align		4
        /*001c*/ 	.word	0xfffffffc


//--------------------- .nv.constant4             --------------------------
	.section	.nv.constant4,"a",@progbits
	.align	8
	.align		8
.nv.constant4:
        /*0000*/ 	.dword	_$_str
	.align		8
        /*0008*/ 	.dword	_$_str_$_2


//--------------------- .text.triton_poi_fused__native_batch_norm_legit_no_training_relu_79 --------------------------
	.section	.text.triton_poi_fused__native_batch_norm_legit_no_training_relu_79,"ax",@progbits
	.align	128
        .global         triton_poi_fused__native_batch_norm_legit_no_training_relu_79
        .type           triton_poi_fused__native_batch_norm_legit_no_training_relu_79,@function
        .size           triton_poi_fused__native_batch_norm_legit_no_training_relu_79,(.L_x_1 - triton_poi_fused__native_batch_norm_legit_no_training_relu_79)
        .other          triton_poi_fused__native_batch_norm_legit_no_training_relu_79,@"STO_CUDA_ENTRY STV_DEFAULT"
triton_poi_fused__native_batch_norm_legit_no_training_relu_79:
.text.triton_poi_fused__native_batch_norm_legit_no_training_relu_79:
[----:B------:R-:W-:Y:S01]  /*0000*/  LDC R1, c[0x0][0x28] ;  /* 0x00000a00ff017b82 */ /* 0x000fe20000000800 */
[----:B------:R-:W1:Y:S01]  /*0010*/  S2R R0, SR_TID.X ;  /* 0x0000000000007919 */ /* 0x000e620000002100 */
[----:B------:R-:W-:-:S06]  /*0020*/  ULDC.64 UR4, c[0x0][0x208] ;  /* 0x0000820000047ab9 */ /* 0x000fcc0000000a00 */
[----:B------:R-:W2:Y:S01]  /*0030*/  LDC.64 R16, c[0x0][0x218] ;  /* 0x00008600ff107b82 */ /* 0x000ea20000000a00 */
[----:B------:R-:W3:Y:S07]  /*0040*/  S2R R5, SR_CTAID.X ;  /* 0x0000000000057919 */ /* 0x000eee0000002500 */
[----:B------:R-:W4:Y:S08]  /*0050*/  LDC.64 R14, c[0x0][0x210] ;  /* 0x00008400ff0e7b82 */ /* 0x000f300000000a00 */
[----:B------:R-:W5:Y:S01]  /*0060*/  LDC.64 R12, c[0x0][0x230] ;  /* 0x00008c00ff0c7b82 */ /* 0x000f620000000a00 */
[----:B-1----:R-:W-:-:S02]  /*0070*/  SHF.L.U32 R0, R0, 0x2, RZ ;  /* 0x0000000200007819 */ /* 0x002fc400000006ff */
[----:B---3--:R-:W-:Y:S02]  /*0080*/  SHF.R.S32.HI R3, RZ, 0x15, R5 ;  /* 0x00000015ff037819 */ /* 0x008fe40000011405 */
[----:B------:R-:W-:Y:S02]  /*0090*/  LOP3.LUT R0, R0, 0x1fc, RZ, 0xc0, !PT ;  /* 0x000001fc00007812 */ /* 0x000fe400078ec0ff */
[----:B------:R-:W-:Y:S02]  /*00a0*/  SGXT R3, R3, 0x1 ;  /* 0x000000010303781a */ /* 0x000fe40000000200 */
[----:B------:R-:W-:-:S04]  /*00b0*/  LEA R18, R5, R0, 0xa ;  /* 0x0000000005127211 */ /* 0x000fc800078e50ff */
[----:B------:R-:W-:Y:S02]  /*00c0*/  LEA.HI R0, R3, R18, RZ, 0x4 ;  /* 0x0000001203007211 */ /* 0x000fe400078f20ff */
[----:B------:R-:W1:Y:S02]  /*00d0*/  LDC.64 R2, c[0x0][0x220] ;  /* 0x00008800ff027b82 */ /* 0x000e640000000a00 */
[----:B------:R-:W-:Y:S02]  /*00e0*/  SHF.R.S32.HI R23, RZ, 0x4, R0 ;  /* 0x00000004ff177819 */ /* 0x000fe40000011400 */
[----:B------:R-:W-:-:S03]  /*00f0*/  IADD3 R0, R0, 0x200, RZ ;  /* 0x0000020000007810 */ /* 0x000fc60007ffe0ff */
[----:B------:R-:W-:Y:S01]  /*0100*/  IMAD.HI R4, R23, 0x38e38e39, RZ ;  /* 0x38e38e3917047827 */ /* 0x000fe200078e02ff */
[----:B------:R-:W-:-:S04]  /*0110*/  SHF.R.S32.HI R0, RZ, 0x4, R0 ;  /* 0x00000004ff007819 */ /* 0x000fc80000011400 */
[----:B------:R-:W-:Y:S01]  /*0120*/  SHF.R.U32.HI R5, RZ, 0x1f, R4 ;  /* 0x0000001fff057819 */ /* 0x000fe20000011604 */
[----:B------:R-:W-:-:S03]  /*0130*/  IMAD.HI R6, R0, 0x38e38e39, RZ ;  /* 0x38e38e3900067827 */ /* 0x000fc600078e02ff */
[----:B------:R-:W-:Y:S02]  /*0140*/  LEA.HI.SX32 R4, R4, R5, 0x18 ;  /* 0x0000000504047211 */ /* 0x000fe400078fc2ff */
[----:B------:R-:W-:-:S03]  /*0150*/  SHF.R.U32.HI R5, RZ, 0x1f, R6 ;  /* 0x0000001fff057819 */ /* 0x000fc60000011606 */
[----:B------:R-:W-:Y:S01]  /*0160*/  IMAD R23, R4, -0x480, R23 ;  /* 0xfffffb8004177824 */ /* 0x000fe200078e0217 */
[----:B------:R-:W-:-:S03]  /*0170*/  LEA.HI.SX32 R5, R6, R5, 0x18 ;  /* 0x0000000506057211 */ /* 0x000fc600078fc2ff */
[----:B-1----:R-:W-:-:S04]  /*0180*/  IMAD.WIDE R8, R23, 0x4, R2 ;  /* 0x0000000417087825 */ /* 0x002fc800078e0202 */
[----:B------:R-:W-:Y:S01]  /*0190*/  IMAD R19, R5, -0x480, R0 ;  /* 0xfffffb8005137824 */ /* 0x000fe200078e0200 */
[----:B------:R-:W3:Y:S03]  /*01a0*/  LDG.E.EL R20, desc[UR4][R8.64] ;  /* 0x0000000408147981 */ /* 0x000ee6000c2e1900 */
[----:B------:R-:W-:Y:S02]  /*01b0*/  IMAD.WIDE R10, R19, 0x4, R2 ;  /* 0x00000004130a7825 */ /* 0x000fe400078e0202 */
[----:B------:R-:W1:Y:S03]  /*01c0*/  LDC.64 R2, c[0x0][0x228] ;  /* 0x00008a00ff027b82 */ /* 0x000e660000000a00 */
[----:B------:R-:W3:Y:S01]  /*01d0*/  LDG.E.EL R21, desc[UR4][R10.64] ;  /* 0x000000040a157981 */ /* 0x000ee2000c2e1900 */
[----:B--2---:R-:W-:-:S04]  /*01e0*/  IMAD.WIDE R26, R23, 0x4, R16 ;  /* 0x00000004171a7825 */ /* 0x004fc800078e0210 */
[----:B----4-:R-:W-:Y:S01]  /*01f0*/  IMAD.WIDE R14, R18, 0x4, R14 ;  /* 0x00000004120e7825 */ /* 0x010fe200078e020e */
[----:B------:R-:W2:Y:S04]  /*0200*/  LDG.E.EL R0, desc[UR4][R26.64] ;  /* 0x000000041a007981 */ /* 0x000ea8000c2e1900 */
[----:B------:R-:W2:Y:S01]  /*0210*/  LDG.E.128 R4, desc[UR4][R14.64] ;  /* 0x000000040e047981 */ /* 0x000ea2000c1e1d00 */
[----:B------:R-:W-:-:S03]  /*0220*/  IMAD.WIDE R16, R19, 0x4, R16 ;  /* 0x0000000413107825 */ /* 0x000fc600078e0210 */
[----:B------:R-:W4:Y:S04]  /*0230*/  LDG.E.128 R8, desc[UR4][R14.64+0x800] ;  /* 0x000800040e087981 */ /* 0x000f28000c1e1d00 */
[----:B------:R-:W4:Y:S01]  /*0240*/  LDG.E.EL R16, desc[UR4][R16.64] ;  /* 0x0000000410107981 */ /* 0x000f22000c2e1900 */
[----:B01----:R-:W-:-:S04]  /*0250*/  IMAD.WIDE R24, R23, 0x4, R2 ;  /* 0x0000000417187825 */ /* 0x003fc800078e0202 */
[----:B-----5:R-:W-:Y:S02]  /*0260*/  IMAD.WIDE R22, R23, 0x4, R12 ;  /* 0x0000000417167825 */ /* 0x020fe400078e020c */
[----:B------:R-:W5:Y:S04]  /*0270*/  LDG.E.EL R24, desc[UR4][R24.64] ;  /* 0x0000000418187981 */ /* 0x000f68000c2e1900 */
[----:B------:R-:W5:Y:S01]  /*0280*/  LDG.E.EL R23, desc[UR4][R22.64] ;  /* 0x0000000416177981 */ /* 0x000f62000c2e1900 */
[----:B------:R-:W-:-:S04]  /*0290*/  IMAD.WIDE R2, R19, 0x4, R2 ;  /* 0x0000000413027825 */ /* 0x000fc800078e0202 */
[----:B------:R-:W-:Y:S02]  /*02a0*/  IMAD.WIDE R28, R19, 0x4, R12 ;  /* 0x00000004131c7825 */ /* 0x000fe400078e020c */
[----:B------:R0:W4:Y:S04]  /*02b0*/  LDG.E.EL R12, desc[UR4][R2.64] ;  /* 0x00000004020c7981 */ /* 0x000128000c2e1900 */
[----:B------:R-:W4:Y:S01]  /*02c0*/  LDG.E.EL R13, desc[UR4][R28.64] ;  /* 0x000000041c0d7981 */ /* 0x000f22000c2e1900 */
[----:B0-----:R-:W-:Y:S01]  /*02d0*/  HFMA2.MMA R3, -RZ, RZ, 1.625, 0 ;  /* 0x3e800000ff037435 */ /* 0x001fe200000001ff */
[----:B---3--:R-:W-:-:S04]  /*02e0*/  FADD R20, R20, 9.9999997473787516356e-06 ;  /* 0x3727c5ac14147421 */ /* 0x008fc80000000000 */
[----:B------:R-:W0:Y:S01]  /*02f0*/  MUFU.SQRT R19, R20 ;  /* 0x0000001400137308 */ /* 0x000e220000002000 */
[----:B------:R-:W-:-:S07]  /*0300*/  FADD R21, R21, 9.9999997473787516356e-06 ;  /* 0x3727c5ac15157421 */ /* 0x000fce0000000000 */
[----:B------:R-:W1:Y:S01]  /*0310*/  MUFU.SQRT R25, R21 ;  /* 0x0000001500197308 */ /* 0x000e620000002000 */
[C---:B0-----:R-:W-:Y:S02]  /*0320*/  FSETP.GT.AND P0, PT, R19.reuse, 8.50705917302346158658e+37, PT ;  /* 0x7e8000001300780b */ /* 0x041fe40003f04000 */
[----:B------:R-:W-:Y:S02]  /*0330*/  FSETP.GEU.AND P2, PT, R19, 1.175494350822287508e-38, PT ;  /* 0x008000001300780b */ /* 0x000fe40003f4e000 */
[C---:B-1----:R-:W-:Y:S02]  /*0340*/  FSETP.GT.AND P1, PT, R25.reuse, 8.50705917302346158658e+37, PT ;  /* 0x7e8000001900780b */ /* 0x042fe40003f24000 */
[----:B------:R-:W-:-:S07]  /*0350*/  FSETP.GEU.AND P3, PT, R25, 1.175494350822287508e-38, PT ;  /* 0x008000001900780b */ /* 0x000fce0003f6e000 */
[----:B------:R-:W-:-:S04]  /*0360*/  @P0 FMUL R19, R19, 0.25 ;  /* 0x3e80000013130820 */ /* 0x000fc80000400000 */
[----:B------:R-:W-:Y:S01]  /*0370*/  @!P2 FMUL R19, R19, 16777216 ;  /* 0x4b8000001313a820 */ /* 0x000fe20000400000 */
[----:B------:R-:W-:-:S05]  /*0380*/  @P1 FMUL R25, R25, 0.25 ;  /* 0x3e80000019191820 */ /* 0x000fca0000400000 */
[----:B------:R-:W0:Y:S01]  /*0390*/  MUFU.RCP R19, R19 ;  /* 0x0000001300137308 */ /* 0x000e220000001000 */
[----:B------:R-:W-:Y:S01]  /*03a0*/  @!P3 FMUL R25, R25, 16777216 ;  /* 0x4b8000001919b820 */ /* 0x000fe20000400000 */
[----:B------:R-:W-:-:S06]  /*03b0*/  FSEL R2, R3, 1, P0 ;  /* 0x3f80000003027808 */ /* 0x000fcc0000000000 */
[----:B------:R-:W1:Y:S01]  /*03c0*/  MUFU.RCP R14, R25 ;  /* 0x00000019000e7308 */ /* 0x000e620000001000 */
[----:B------:R-:W-:Y:S01]  /*03d0*/  FSEL R3, R3, 1, P1 ;  /* 0x3f80000003037808 */ /* 0x000fe20000800000 */
[----:B------:R-:W-:Y:S01]  /*03e0*/  @!P2 FMUL R2, R2, 16777216 ;  /* 0x4b8000000202a820 */ /* 0x000fe20000400000 */
[----:B--2---:R-:W-:-:S03]  /*03f0*/  FADD R4, R4, -R0 ;  /* 0x8000000004047221 */ /* 0x004fc60000000000 */
[----:B------:R-:W-:Y:S01]  /*0400*/  @!P3 FMUL R3, R3, 16777216 ;  /* 0x4b8000000303b820 */ /* 0x000fe20000400000 */
[----:B0-----:R-:W-:Y:S01]  /*0410*/  FMUL R15, R19, R2 ;  /* 0x00000002130f7220 */ /* 0x001fe20000400000 */
[--C-:B------:R-:W-:Y:S01]  /*0420*/  FADD R20, R5, -R0.reuse ;  /* 0x8000000005147221 */ /* 0x100fe20000000000 */
[--C-:B------:R-:W-:Y:S01]  /*0430*/  FADD R6, R6, -R0.reuse ;  /* 0x8000000006067221 */ /* 0x100fe20000000000 */
[----:B------:R-:W-:Y:S01]  /*0440*/  FADD R0, R7, -R0 ;  /* 0x8000000007007221 */ /* 0x000fe20000000000 */
[C---:B------:R-:W-:Y:S01]  /*0450*/  FMUL R5, R15.reuse, R4 ;  /* 0x000000040f057220 */ /* 0x040fe20000400000 */
[C---:B------:R-:W-:Y:S01]  /*0460*/  FMUL R4, R15.reuse, R20 ;  /* 0x000000140f047220 */ /* 0x040fe20000400000 */
[----:B-1----:R-:W-:Y:S02]  /*0470*/  FMUL R14, R14, R3 ;  /* 0x000000030e0e7220 */ /* 0x002fe40000400000 */
[----:B------:R-:W0:Y:S01]  /*0480*/  LDC.64 R2, c[0x0][0x238] ;  /* 0x00008e00ff027b82 */ /* 0x000e220000000a00 */
[C---:B------:R-:W-:Y:S01]  /*0490*/  FMUL R20, R15.reuse, R6 ;  /* 0x000000060f147220 */ /* 0x040fe20000400000 */
[----:B------:R-:W-:Y:S01]  /*04a0*/  FMUL R6, R15, R0 ;  /* 0x000000000f067220 */ /* 0x000fe20000400000 */
[--C-:B----4-:R-:W-:Y:S01]  /*04b0*/  FADD R7, R8, -R16.reuse ;  /* 0x8000001008077221 */ /* 0x110fe20000000000 */
[--C-:B------:R-:W-:Y:S01]  /*04c0*/  FADD R9, R9, -R16.reuse ;  /* 0x8000001009097221 */ /* 0x100fe20000000000 */
[--C-:B------:R-:W-:Y:S01]  /*04d0*/  FADD R15, R10, -R16.reuse ;  /* 0x800000100a0f7221 */ /* 0x100fe20000000000 */
[C-C-:B-----5:R-:W-:Y:S01]  /*04e0*/  FFMA R0, R24.reuse, R5, R23.reuse ;  /* 0x0000000518007223 */ /* 0x160fe20000000017 */
[----:B------:R-:W-:Y:S01]  /*04f0*/  FADD R11, R11, -R16 ;  /* 0x800000100b0b7221 */ /* 0x000fe20000000000 */
[C-C-:B------:R-:W-:Y:S01]  /*0500*/  FFMA R4, R24.reuse, R4, R23.reuse ;  /* 0x0000000418047223 */ /* 0x140fe20000000017 */
[C-C-:B------:R-:W-:Y:S01]  /*0510*/  FFMA R5, R24.reuse, R20, R23.reuse ;  /* 0x0000001418057223 */ /* 0x140fe20000000017 */
[----:B------:R-:W-:Y:S01]  /*0520*/  FFMA R23, R24, R6, R23 ;  /* 0x0000000618177223 */ /* 0x000fe20000000017 */
[C---:B------:R-:W-:Y:S01]  /*0530*/  FMUL R7, R14.reuse, R7 ;  /* 0x000000070e077220 */ /* 0x040fe20000400000 */
[C---:B------:R-:W-:Y:S01]  /*0540*/  FMUL R8, R14.reuse, R9 ;  /* 0x000000090e087220 */ /* 0x040fe20000400000 */
[C---:B------:R-:W-:Y:S01]  /*0550*/  FMUL R6, R14.reuse, R15 ;  /* 0x0000000f0e067220 */ /* 0x040fe20000400000 */
[----:B------:R-:W-:Y:S01]  /*0560*/  FMUL R14, R14, R11 ;  /* 0x0000000b0e0e7220 */ /* 0x000fe20000400000 */
[C-C-:B------:R-:W-:Y:S01]  /*0570*/  FFMA R9, R12.reuse, R7, R13.reuse ;  /* 0x000000070c097223 */ /* 0x140fe2000000000d */
[C-C-:B------:R-:W-:Y:S01]  /*0580*/  FFMA R8, R12.reuse, R8, R13.reuse ;  /* 0x000000080c087223 */ /* 0x140fe2000000000d */
[C-C-:B------:R-:W-:Y:S01]  /*0590*/  FFMA R10, R12.reuse, R6, R13.reuse ;  /* 0x000000060c0a7223 */ /* 0x140fe2000000000d */
[----:B------:R-:W-:Y:S01]  /*05a0*/  FFMA R14, R12, R14, R13 ;  /* 0x0000000e0c0e7223 */ /* 0x000fe2000000000d */
[----:B------:R-:W-:-:S02]  /*05b0*/  FSETP.GEU.AND P6, PT, R23, RZ, PT ;  /* 0x000000ff1700720b */ /* 0x000fc40003fce000 */
[----:B------:R-:W-:Y:S02]  /*05c0*/  FSETP.GEU.AND P0, PT, R5, RZ, PT ;  /* 0x000000ff0500720b */ /* 0x000fe40003f0e000 */
[----:B------:R-:W-:Y:S02]  /*05d0*/  FSETP.GEU.AND P1, PT, R4, RZ, PT ;  /* 0x000000ff0400720b */ /* 0x000fe40003f2e000 */
[----:B------:R-:W-:Y:S02]  /*05e0*/  FSETP.GEU.AND P3, PT, R14, RZ, PT ;  /* 0x000000ff0e00720b */ /* 0x000fe40003f6e000 */
[----:B------:R-:W-:Y:S02]  /*05f0*/  SEL R7, R23, RZ, P6 ;  /* 0x000000ff17077207 */ /* 0x000fe40003000000 */
[----:B------:R-:W-:Y:S02]  /*0600*/  FSETP.GEU.AND P2, PT, R0, RZ, PT ;  /* 0x000000ff0000720b */ /* 0x000fe40003f4e000 */
[----:B------:R-:W-:-:S02]  /*0610*/  FSETP.GEU.AND P4, PT, R10, RZ, PT ;  /* 0x000000ff0a00720b */ /* 0x000fc40003f8e000 */
[----:B------:R-:W-:Y:S02]  /*0620*/  FSETP.GEU.AND P5, PT, R9, RZ, PT ;  /* 0x000000ff0900720b */ /* 0x000fe40003fae000 */
[----:B------:R-:W-:Y:S02]  /*0630*/  FSETP.GEU.AND P6, PT, R8, RZ, PT ;  /* 0x000000ff0800720b */ /* 0x000fe40003fce000 */
[----:B------:R-:W-:Y:S01]  /*0640*/  SEL R6, R5, RZ, P0 ;  /* 0x000000ff05067207 */ /* 0x000fe20000000000 */
[----:B0-----:R-:W-:Y:S01]  /*0650*/  IMAD.WIDE R2, R18, 0x4, R2 ;  /* 0x0000000412027825 */ /* 0x001fe200078e0202 */
[----:B------:R-:W-:Y:S02]  /*0660*/  SEL R5, R4, RZ, P1 ;  /* 0x000000ff04057207 */ /* 0x000fe40000800000 */
[----:B------:R-:W-:Y:S02]  /*0670*/  SEL R15, R14, RZ, P3 ;  /* 0x000000ff0e0f7207 */ /* 0x000fe40001800000 */
[----:B------:R-:W-:-:S02]  /*0680*/  SEL R4, R0, RZ, P2 ;  /* 0x000000ff00047207 */ /* 0x000fc40001000000 */
[----:B------:R-:W-:Y:S02]  /*0690*/  SEL R14, R10, RZ, P4 ;  /* 0x000000ff0a0e7207 */ /* 0x000fe40002000000 */
[----:B------:R-:W-:Y:S02]  /*06a0*/  SEL R12, R9, RZ, P5 ;  /* 0x000000ff090c7207 */ /* 0x000fe40002800000 */
[----:B------:R-:W-:Y:S01]  /*06b0*/  SEL R13, R8, RZ, P6 ;  /* 0x000000ff080d7207 */ /* 0x000fe20003000000 */
[----:B------:R-:W-:Y:S04]  /*06c0*/  STG.E.128 desc[UR4][R2.64], R4 ;  /* 0x0000000402007986 */ /* 0x000fe8000c101d04 */
[----:B------:R-:W-:Y:S01]  /*06d0*/  STG.E.128 desc[UR4][R2.64+0x800], R12 ;  /* 0x0008000c02007986 */ /* 0x000fe2000c101d04 */
[----:B------:R-:W-:Y:S05]  /*06e0*/  EXIT ;  /* 0x000000000000794d */ /* 0x000fea0003800000 */
.L_x_0:
[----:B------:R-:W-:-:S00]  /*06f0*/  BRA `(.L_x_0) ;  /* 0xfffffffc00fc7947 */ /* 0x000fc0000383ffff */
[----:B------:R-:W-:-:S00]  /*0700*/  NOP ;  /* 0x0000000000007918 */ /* 0x000fc00000000000 */
[----:B------:R-:W-:-:S00]  /*0710*/  NOP ;  /* 0x0000000000007918 */ /* 0x000fc00000000000 */
[----:B------:R-:W-:-:S00]  /*0720*/  NOP ;  /* 0x0000000000007918 */ /* 0x000fc00000000000 */
[----:B------:R-:W-:-:S00]  /*0730*/  NOP ;  /* 0x0000000000007918 */ /* 0x000fc00000000000 */
[----:B------:R-:W-:-:S00]  /*0740*/  NOP ;  /* 0x0000000000007918 */ /* 0x000fc00000000000 */
[----:B------:R-:W-:-:S00]  /*0750*/  NOP ;  /* 0x0000000000007918 */ /* 0x000fc00000000000 */
[----:B------:R-:W-:-:S00]  /*0760*/  NOP ;  /* 0x0000000000007918 */ /* 0x000fc00000000000 */
[----:B------:R-:W-:-:S00]  /*0770*/  NOP ;  /* 0x0000000000007918 */ /* 0x000fc00000000000 */
.L_x_1:


//--------------------- .nv.global.init           --------------------------
	.section	.nv.global.init,"aw",@progbits
.nv.global.init:
	.type		_$_str,@object
	.size		_$_str,(_$_str_$_2 - _$_str)
_$_str:
        /*0000*/ 	.byte	0x5f, 0x5f, 0x43, 0x55, 0x44, 0x41, 0x5f, 0x46, 0x54, 0x5a, 0x00
	.type		_$_str_$_2,@object
	.size		_$_str_$_2,(.L_1 - _$_str_$_2)
_$_str_$_2:
        /*000b*/ 	.byte	0x5f, 0x5f, 0x43, 0x55, 0x44, 0x41, 0x5f, 0x50, 0x52, 0x45, 0x43, 0x5f, 0x53, 0x51, 0x52, 0x54
        /*001b*/ 	.byte	0x00
.L_1:


//--------------------- .nv.constant0.triton_poi_fused__native_batch_norm_legit_no_training_relu_79 --------------------------
	.section	.nv.constant0.triton_poi_fused__native_batch_norm_legit_no_training_relu_79,"a",@progbits
	.sectionflags	@""
	.align	4
.nv.constant0.triton_poi_fused__native_batch_norm_legit_no_training_relu_79:
	.zero		580
